	.headerflags	@"EF_CUDA_TEXMODE_UNIFIED EF_CUDA_64BIT_ADDRESS EF_CUDA_ACCELERATORS EF_CUDA_SM90 EF_CUDA_VIRTUAL_SM(EF_CUDA_SM90)"
	.elftype	@"ET_EXEC"


//--------------------- .nv.info                  --------------------------
	.section	.nv.info,"",@"SHT_CUDA_INFO"
	.align	4


	//----- nvinfo : EIATTR_REGCOUNT
	.align		4
        /*0000*/ 	.byte	0x04, 0x2f
        /*0002*/ 	.short	(.L_3 - .L_2)
	.align		4
.L_2:
        /*0004*/ 	.word	index@(triton_poi_fused__native_batch_norm_legit_no_training_leaky_relu_leaky_relu_backward_26)
        /*0008*/ 	.word	0x00000012


	//----- nvinfo : EIATTR_MIN_STACK_SIZE
	.align		4
.L_3:
        /*000c*/ 	.byte	0x04, 0x12
        /*000e*/ 	.short	(.L_5 - .L_4)
	.align		4
.L_4:
        /*0010*/ 	.word	index@(triton_poi_fused__native_batch_norm_legit_no_training_leaky_relu_leaky_relu_backward_26)
        /*0014*/ 	.word	0x00000000


	//----- nvinfo : EIATTR_FRAME_SIZE
	.align		4
.L_5:
        /*0018*/ 	.byte	0x04, 0x11
        /*001a*/ 	.short	(.L_7 - .L_6)
	.align		4
.L_6:
        /*001c*/ 	.word	index@(triton_poi_fused__native_batch_norm_legit_no_training_leaky_relu_leaky_relu_backward_26)
        /*0020*/ 	.word	0x00000000


	//----- nvinfo : EIATTR_MIN_STACK_SIZE
	.align		4
.L_7:
        /*0024*/ 	.byte	0x04, 0x12
        /*0026*/ 	.short	(.L_9 - .L_8)
	.align		4
.L_8:
        /*0028*/ 	.word	index@(triton_poi_fused__native_batch_norm_legit_no_training_leaky_relu_leaky_relu_backward_26)
        /*002c*/ 	.word	0x00000000
.L_9:


//--------------------- .nv.info.triton_poi_fused__native_batch_norm_legit_no_training_leaky_relu_leaky_relu_backward_26 --------------------------
	.section	.nv.info.triton_poi_fused__native_batch_norm_legit_no_training_leaky_relu_leaky_relu_backward_26,"",@"SHT_CUDA_INFO"
	.sectionflags	@""
	.align	4


	//----- nvinfo : EIATTR_CUDA_API_VERSION
	.align		4
        /*0000*/ 	.byte	0x04, 0x37
        /*0002*/ 	.short	(.L_11 - .L_10)
.L_10:
        /*0004*/ 	.word	0x0000007c


	//----- nvinfo : EIATTR_KPARAM_INFO
	.align		4
.L_11:
        /*0008*/ 	.byte	0x04, 0x17
        /*000a*/ 	.short	(.L_13 - .L_12)
.L_12:
        /*000c*/ 	.word	0x00000000
        /*0010*/ 	.short	0x0007
        /*0012*/ 	.short	0x0038
        /*0014*/ 	.byte	0x00, 0xf0, 0x11, 0x00


	//----- nvinfo : EIATTR_KPARAM_INFO
	.align		4
.L_13:
        /*0018*/ 	.byte	0x04, 0x17
        /*001a*/ 	.short	(.L_15 - .L_14)
.L_14:
        /*001c*/ 	.word	0x00000000
        /*0020*/ 	.short	0x0006
        /*0022*/ 	.short	0x0030
        /*0024*/ 	.byte	0x00, 0xf4, 0x21, 0x00


	//----- nvinfo : EIATTR_KPARAM_INFO
	.align		4
.L_15:
        /*0028*/ 	.byte	0x04, 0x17
        /*002a*/ 	.short	(.L_17 - .L_16)
.L_16:
        /*002c*/ 	.word	0x00000000
        /*0030*/ 	.short	0x0005
        /*0032*/ 	.short	0x0028
        /*0034*/ 	.byte	0x00, 0xf4, 0x21, 0x00


	//----- nvinfo : EIATTR_KPARAM_INFO
	.align		4
.L_17:
        /*0038*/ 	.byte	0x04, 0x17
        /*003a*/ 	.short	(.L_19 - .L_18)
.L_18:
        /*003c*/ 	.word	0x00000000
        /*0040*/ 	.short	0x0004
        /*0042*/ 	.short	0x0020
        /*0044*/ 	.byte	0x00, 0xf4, 0x21, 0x00


	//----- nvinfo : EIATTR_KPARAM_INFO
	.align		4
.L_19:
        /*0048*/ 	.byte	0x04, 0x17
        /*004a*/ 	.short	(.L_21 - .L_20)
.L_20:
        /*004c*/ 	.word	0x00000000
        /*0050*/ 	.short	0x0003
        /*0052*/ 	.short	0x0018
        /*0054*/ 	.byte	0x00, 0xf4, 0x21, 0x00


	//----- nvinfo : EIATTR_KPARAM_INFO
	.align		4
.L_21:
        /*0058*/ 	.byte	0x04, 0x17
        /*005a*/ 	.short	(.L_23 - .L_22)
.L_22:
        /*005c*/ 	.word	0x00000000
        /*0060*/ 	.short	0x0002
        /*0062*/ 	.short	0x0010
        /*0064*/ 	.byte	0x00, 0xf4, 0x21, 0x00


	//----- nvinfo : EIATTR_KPARAM_INFO
	.align		4
.L_23:
        /*0068*/ 	.byte	0x04, 0x17
        /*006a*/ 	.short	(.L_25 - .L_24)
.L_24:
        /*006c*/ 	.word	0x00000000
        /*0070*/ 	.short	0x0001
        /*0072*/ 	.short	0x0008
        /*0074*/ 	.byte	0x00, 0xf4, 0x21, 0x00


	//----- nvinfo : EIATTR_KPARAM_INFO
	.align		4
.L_25:
        /*0078*/ 	.byte	0x04, 0x17
        /*007a*/ 	.short	(.L_27 - .L_26)
.L_26:
        /*007c*/ 	.word	0x00000000
        /*0080*/ 	.short	0x0000
        /*0082*/ 	.short	0x0000
        /*0084*/ 	.byte	0x00, 0xf4, 0x21, 0x00


	//----- nvinfo : EIATTR_SPARSE_MMA_MASK
	.align		4
.L_27:
        /*0088*/ 	.byte	0x03, 0x50
        /*008a*/ 	.short	0x0000


	//----- nvinfo : EIATTR_MAXREG_COUNT
	.align		4
        /*008c*/ 	.byte	0x03, 0x1b
        /*008e*/ 	.short	0x00ff


	//----- nvinfo : EIATTR_EXIT_INSTR_OFFSETS
	.align		4
        /*0090*/ 	.byte	0x04, 0x1c
        /*0092*/ 	.short	(.L_29 - .L_28)


	//   ....[0]....
.L_28:
        /*0094*/ 	.word	0x00000360


	//   ....[1]....
        /*0098*/ 	.word	0x00000380


	//----- nvinfo : EIATTR_REQNTID
	.align		4
.L_29:
        /*009c*/ 	.byte	0x04, 0x10
        /*009e*/ 	.short	(.L_31 - .L_30)
.L_30:
        /*00a0*/ 	.word	0x00000080
        /*00a4*/ 	.word	0x00000001
        /*00a8*/ 	.word	0x00000001


	//----- nvinfo : EIATTR_CBANK_PARAM_SIZE
	.align		4
.L_31:
        /*00ac*/ 	.byte	0x03, 0x19
        /*00ae*/ 	.short	0x003c


	//----- nvinfo : EIATTR_PARAM_CBANK
	.align		4
        /*00b0*/ 	.byte	0x04, 0x0a
        /*00b2*/ 	.short	(.L_33 - .L_32)
	.align		4
.L_32:
        /*00b4*/ 	.word	index@(.nv.constant0.triton_poi_fused__native_batch_norm_legit_no_training_leaky_relu_leaky_relu_backward_26)
        /*00b8*/ 	.short	0x0210
        /*00ba*/ 	.short	0x003c


	//----- nvinfo : EIATTR_SW_WAR
	.align		4
.L_33:
        /*00bc*/ 	.byte	0x04, 0x36
        /*00be*/ 	.short	(.L_35 - .L_34)
.L_34:
        /*00c0*/ 	.word	0x00000008
.L_35:


//--------------------- .nv.callgraph             --------------------------
	.section	.nv.callgraph,"",@"SHT_CUDA_CALLGRAPH"
	.align	4
	.sectionentsize	8
	.align		4
        /*0000*/ 	.word	0x00000000
	.align		4
        /*0004*/ 	.word	0xffffffff
	.align		4
        /*0008*/ 	.word	0x00000000
	.align		4
        /*000c*/ 	.word	0xfffffffe
	.align		4
        /*0010*/ 	.word	0x00000000
	.align		4
        /*0014*/ 	.word	0xfffffffd
	.align		4
        /*0018*/ 	.word	0x00000000
	.align		4
        /*001c*/ 	.word	0xfffffffc


//--------------------- .nv.constant4             --------------------------
	.section	.nv.constant4,"a",@progbits
	.align	8
	.align		8
.nv.constant4:
        /*0000*/ 	.dword	_$_str
	.align		8
        /*0008*/ 	.dword	_$_str_$_2


//--------------------- .text.triton_poi_fused__native_batch_norm_legit_no_training_leaky_relu_leaky_relu_backward_26 --------------------------
	.section	.text.triton_poi_fused__native_batch_norm_legit_no_training_leaky_relu_leaky_relu_backward_26,"ax",@progbits
	.align	128
        .global         triton_poi_fused__native_batch_norm_legit_no_training_leaky_relu_leaky_relu_backward_26
        .type           triton_poi_fused__native_batch_norm_legit_no_training_leaky_relu_leaky_relu_backward_26,@function
        .size           triton_poi_fused__native_batch_norm_legit_no_training_leaky_relu_leaky_relu_backward_26,(.L_x_1 - triton_poi_fused__native_batch_norm_legit_no_training_leaky_relu_leaky_relu_backward_26)
        .other          triton_poi_fused__native_batch_norm_legit_no_training_leaky_relu_leaky_relu_backward_26,@"STO_CUDA_ENTRY STV_DEFAULT"
triton_poi_fused__native_batch_norm_legit_no_training_leaky_relu_leaky_relu_backward_26:
.text.triton_poi_fused__native_batch_norm_legit_no_training_leaky_relu_leaky_relu_backward_26:
[----:B------:R-:W0:Y:S01]  /*0000*/  LDC R1, c[0x0][0x28] ;  /* 0x00000a00ff017b82 */ /* 0x000e220000000800 */
[----:B------:R-:W1:Y:S07]  /*0010*/  S2R R0, SR_TID.X ;  /* 0x0000000000007919 */ /* 0x000e6e0000002100 */
[----:B------:R-:W2:Y:S01]  /*0020*/  LDC.64 R6, c[0x0][0x228] ;  /* 0x00008a00ff067b82 */ /* 0x000ea20000000a00 */
[----:B------:R-:W-:Y:S01]  /*0030*/  CS2R R14, SRZ ;  /* 0x00000000000e7805 */ /* 0x000fe2000001ff00 */
[----:B------:R-:W-:Y:S01]  /*0040*/  ULDC.64 UR4, c[0x0][0x208] ;  /* 0x0000820000047ab9 */ /* 0x000fe20000000a00 */
[----:B------:R-:W3:Y:S05]  /*0050*/  S2R R3, SR_CTAID.X ;  /* 0x0000000000037919 */ /* 0x000eea0000002500 */
[----:B------:R-:W4:Y:S08]  /*0060*/  LDC.64 R4, c[0x0][0x220] ;  /* 0x00008800ff047b82 */ /* 0x000f300000000a00 */
[----:B------:R-:W5:Y:S08]  /*0070*/  LDC.64 R8, c[0x0][0x230] ;  /* 0x00008c00ff087b82 */ /* 0x000f700000000a00 */
[----:B------:R-:W5:Y:S01]  /*0080*/  LDC.64 R10, c[0x0][0x238] ;  /* 0x00008e00ff0a7b82 */ /* 0x000f620000000a00 */
[----:B------:R-:W-:Y:S01]  /*0090*/  HFMA2.MMA R12, -RZ, RZ, 0, 0 ;  /* 0x00000000ff0c7435 */ /* 0x000fe200000001ff */
[----:B------:R-:W-:Y:S01]  /*00a0*/  ULDC.64 UR6, c[0x0][0x240] ;  /* 0x0000900000067ab9 */ /* 0x000fe20000000a00 */
[----:B-1----:R-:W-:-:S02]  /*00b0*/  LOP3.LUT R0, R0, 0x7f, RZ, 0xc0, !PT ;  /* 0x0000007f00007812 */ /* 0x002fc400078ec0ff */
[----:B---3--:R-:W-:-:S03]  /*00c0*/  SHF.R.S32.HI R2, RZ, 0x18, R3 ;  /* 0x00000018ff027819 */ /* 0x008fc60000011403 */
[----:B------:R-:W-:Y:S01]  /*00d0*/  IMAD R0, R3, 0x80, R0 ;  /* 0x0000008003007824 */ /* 0x000fe200078e0200 */
[----:B------:R-:W-:-:S04]  /*00e0*/  SGXT R3, R2, 0x1 ;  /* 0x000000010203781a */ /* 0x000fc80000000200 */
[----:B------:R-:W-:Y:S02]  /*00f0*/  ISETP.GE.AND P0, PT, R0, 0x400, PT ;  /* 0x000004000000780c */ /* 0x000fe40003f06270 */
[----:B------:R-:W-:-:S04]  /*0100*/  LEA.HI R3, R3, R0, RZ, 0x8 ;  /* 0x0000000003037211 */ /* 0x000fc800078f40ff */
[----:B------:R-:W-:-:S05]  /*0110*/  LOP3.LUT R3, R3, 0xffffff00, RZ, 0xc0, !PT ;  /* 0xffffff0003037812 */ /* 0x000fca00078ec0ff */
[----:B------:R-:W-:Y:S02]  /*0120*/  IMAD.IADD R13, R0, 0x1, -R3 ;  /* 0x00000001000d7824 */ /* 0x000fe400078e0a03 */
[----:B------:R-:W1:Y:S02]  /*0130*/  LDC.64 R2, c[0x0][0x218] ;  /* 0x00008600ff027b82 */ /* 0x000e640000000a00 */
[----:B--2---:R-:W-:-:S05]  /*0140*/  IMAD.WIDE R6, R13, 0x4, R6 ;  /* 0x000000040d067825 */ /* 0x004fca00078e0206 */
[----:B------:R5:W2:Y:S01]  /*0150*/  @!P0 LDG.E.EL R14, desc[UR4][R6.64] ;  /* 0x00000004060e8981 */ /* 0x000aa2000c2e1900 */
[----:B----4-:R-:W-:-:S05]  /*0160*/  IMAD.WIDE R4, R13, 0x4, R4 ;  /* 0x000000040d047825 */ /* 0x010fca00078e0204 */
[----:B------:R-:W3:Y:S01]  /*0170*/  @!P0 LDG.E.EL R15, desc[UR4][R4.64] ;  /* 0x00000004040f8981 */ /* 0x000ee2000c2e1900 */
[----:B-----5:R-:W-:-:S04]  /*0180*/  IMAD.WIDE R6, R13, 0x4, R8 ;  /* 0x000000040d067825 */ /* 0x020fc800078e0208 */
[----:B-1----:R-:W-:-:S05]  /*0190*/  IMAD.WIDE R2, R0, 0x4, R2 ;  /* 0x0000000400027825 */ /* 0x002fca00078e0202 */
[----:B------:R1:W3:Y:S01]  /*01a0*/  @!P0 LDG.E R12, desc[UR4][R2.64] ;  /* 0x00000004020c8981 */ /* 0x0002e2000c1e1900 */
[----:B0-----:R-:W-:Y:S01]  /*01b0*/  IMAD.WIDE R8, R13, 0x4, R10 ;  /* 0x000000040d087825 */ /* 0x001fe200078e020a */
[----:B------:R-:W-:-:S06]  /*01c0*/  CS2R R10, SRZ ;  /* 0x00000000000a7805 */ /* 0x000fcc000001ff00 */
[----:B------:R-:W4:Y:S04]  /*01d0*/  @!P0 LDG.E.EL R10, desc[UR4][R6.64] ;  /* 0x00000004060a8981 */ /* 0x000f28000c2e1900 */
[----:B------:R-:W4:Y:S01]  /*01e0*/  @!P0 LDG.E.EL R11, desc[UR4][R8.64] ;  /* 0x00000004080b8981 */ /* 0x000f22000c2e1900 */
[----:B-1----:R-:W-:Y:S01]  /*01f0*/  MOV R2, 0x3e800000 ;  /* 0x3e80000000027802 */ /* 0x002fe20000000f00 */
[----:B--2---:R-:W-:-:S04]  /*0200*/  FADD R14, R14, 0.0010000000474974513054 ;  /* 0x3a83126f0e0e7421 */ /* 0x004fc80000000000 */
[----:B------:R-:W0:Y:S02]  /*0210*/  MUFU.SQRT R13, R14 ;  /* 0x0000000e000d7308 */ /* 0x000e240000002000 */
[C---:B0-----:R-:W-:Y:S02]  /*0220*/  FSETP.GT.AND P1, PT, R13.reuse, 8.50705917302346158658e+37, PT ;  /* 0x7e8000000d00780b */ /* 0x041fe40003f24000 */
[----:B------:R-:W-:-:S11]  /*0230*/  FSETP.GEU.AND P2, PT, R13, 1.175494350822287508e-38, PT ;  /* 0x008000000d00780b */ /* 0x000fd60003f4e000 */
[----:B------:R-:W-:-:S04]  /*0240*/  @P1 FMUL R13, R13, 0.25 ;  /* 0x3e8000000d0d1820 */ /* 0x000fc80000400000 */
[----:B------:R-:W-:-:S06]  /*0250*/  @!P2 FMUL R13, R13, 16777216 ;  /* 0x4b8000000d0da820 */ /* 0x000fcc0000400000 */
[----:B------:R-:W0:Y:S01]  /*0260*/  MUFU.RCP R13, R13 ;  /* 0x0000000d000d7308 */ /* 0x000e220000001000 */
[----:B------:R-:W-:-:S05]  /*0270*/  FSEL R2, R2, 1, P1 ;  /* 0x3f80000002027808 */ /* 0x000fca0000800000 */
[----:B------:R-:W-:Y:S01]  /*0280*/  @!P2 FMUL R2, R2, 16777216 ;  /* 0x4b8000000202a820 */ /* 0x000fe20000400000 */
[----:B---3--:R-:W-:-:S03]  /*0290*/  FADD R12, -R15, R12 ;  /* 0x0000000c0f0c7221 */ /* 0x008fc60000000100 */
[----:B0-----:R-:W-:-:S04]  /*02a0*/  FMUL R3, R13, R2 ;  /* 0x000000020d037220 */ /* 0x001fc80000400000 */
[----:B------:R-:W-:Y:S02]  /*02b0*/  FMUL R12, R12, R3 ;  /* 0x000000030c0c7220 */ /* 0x000fe40000400000 */
[----:B------:R-:W0:Y:S02]  /*02c0*/  LDC.64 R2, c[0x0][0x210] ;  /* 0x00008400ff027b82 */ /* 0x000e240000000a00 */
[----:B----4-:R-:W-:-:S05]  /*02d0*/  FFMA R11, R12, R10, R11 ;  /* 0x0000000a0c0b7223 */ /* 0x010fca000000000b */
[----:B------:R-:W-:-:S13]  /*02e0*/  FSETP.GT.AND P1, PT, R11, RZ, PT ;  /* 0x000000ff0b00720b */ /* 0x000fda0003f24000 */
[----:B------:R-:W-:Y:S01]  /*02f0*/  @!P1 FMUL R11, R11, 0.10000000149011611938 ;  /* 0x3dcccccd0b0b9820 */ /* 0x000fe20000400000 */
[----:B------:R-:W-:Y:S01]  /*0300*/  IADD3 R4, P1, R0, UR6, RZ ;  /* 0x0000000600047c10 */ /* 0x000fe2000ff3e0ff */
[----:B0-----:R-:W-:-:S03]  /*0310*/  IMAD.WIDE R2, R0, 0x4, R2 ;  /* 0x0000000400027825 */ /* 0x001fc600078e0202 */
[----:B------:R-:W-:Y:S02]  /*0320*/  FSETP.GT.AND P2, PT, R11, RZ, PT ;  /* 0x000000ff0b00720b */ /* 0x000fe40003f44000 */
[----:B------:R-:W-:Y:S01]  /*0330*/  LEA.HI.X.SX32 R5, R0, UR7, 0x1, P1 ;  /* 0x0000000700057c11 */ /* 0x000fe200088f0eff */
[----:B------:R0:W-:Y:S01]  /*0340*/  @!P0 STG.E desc[UR4][R2.64], R11 ;  /* 0x0000000b02008986 */ /* 0x0001e2000c101904 */
[----:B------:R-:W-:Y:S01]  /*0350*/  SEL R7, RZ, 0x1, !P2 ;  /* 0x00000001ff077807 */ /* 0x000fe20005000000 */
[----:B0-----:R-:W-:Y:S08]  /*0360*/  @P0 EXIT ;  /* 0x000000000000094d */ /* 0x001ff00003800000 */
[----:B------:R-:W-:Y:S01]  /*0370*/  STG.E.U8 desc[UR4][R4.64], R7 ;  /* 0x0000000704007986 */ /* 0x000fe2000c101104 */
[----:B------:R-:W-:Y:S05]  /*0380*/  EXIT ;  /* 0x000000000000794d */ /* 0x000fea0003800000 */
.L_x_0:
[----:B------:R-:W-:-:S00]  /*0390*/  BRA `(.L_x_0) ;  /* 0xfffffffc00fc7947 */ /* 0x000fc0000383ffff */
[----:B------:R-:W-:-:S00]  /*03a0*/  NOP ;  /* 0x0000000000007918 */ /* 0x000fc00000000000 */
        /* <DEDUP_REMOVED lines=13> */
.L_x_1:


//--------------------- .nv.global.init           --------------------------
	.section	.nv.global.init,"aw",@progbits
.nv.global.init:
	.type		_$_str,@object
	.size		_$_str,(_$_str_$_2 - _$_str)
_$_str:
        /*0000*/ 	.byte	0x5f, 0x5f, 0x43, 0x55, 0x44, 0x41, 0x5f, 0x46, 0x54, 0x5a, 0x00
	.type		_$_str_$_2,@object
	.size		_$_str_$_2,(.L_1 - _$_str_$_2)
_$_str_$_2:
        /*000b*/ 	.byte	0x5f, 0x5f, 0x43, 0x55, 0x44, 0x41, 0x5f, 0x50, 0x52, 0x45, 0x43, 0x5f, 0x53, 0x51, 0x52, 0x54
        /*001b*/ 	.byte	0x00
.L_1:


//--------------------- .nv.constant0.triton_poi_fused__native_batch_norm_legit_no_training_leaky_relu_leaky_relu_backward_26 --------------------------
	.section	.nv.constant0.triton_poi_fused__native_batch_norm_legit_no_training_leaky_relu_leaky_relu_backward_26,"a",@progbits
	.sectionflags	@""
	.align	4
.nv.constant0.triton_poi_fused__native_batch_norm_legit_no_training_leaky_relu_leaky_relu_backward_26:
	.zero		588
